//
// Generated by NVIDIA NVVM Compiler
//
// Compiler Build ID: CL-36424714
// Cuda compilation tools, release 13.0, V13.0.88
// Based on NVVM 20.0.0
//

.version 9.0
.target sm_100
.address_size 64

	// .globl	_Z9matMulGPUPjS_S_PiS0_S0_S0_S0_S0_iiii
.extern .shared .align 16 .b8 dab[];

.visible .entry _Z9matMulGPUPjS_S_PiS0_S0_S0_S0_S0_iiii(
	.param .u64 .ptr .align 1 _Z9matMulGPUPjS_S_PiS0_S0_S0_S0_S0_iiii_param_0,
	.param .u64 .ptr .align 1 _Z9matMulGPUPjS_S_PiS0_S0_S0_S0_S0_iiii_param_1,
	.param .u64 .ptr .align 1 _Z9matMulGPUPjS_S_PiS0_S0_S0_S0_S0_iiii_param_2,
	.param .u64 .ptr .align 1 _Z9matMulGPUPjS_S_PiS0_S0_S0_S0_S0_iiii_param_3,
	.param .u64 .ptr .align 1 _Z9matMulGPUPjS_S_PiS0_S0_S0_S0_S0_iiii_param_4,
	.param .u64 .ptr .align 1 _Z9matMulGPUPjS_S_PiS0_S0_S0_S0_S0_iiii_param_5,
	.param .u64 .ptr .align 1 _Z9matMulGPUPjS_S_PiS0_S0_S0_S0_S0_iiii_param_6,
	.param .u64 .ptr .align 1 _Z9matMulGPUPjS_S_PiS0_S0_S0_S0_S0_iiii_param_7,
	.param .u64 .ptr .align 1 _Z9matMulGPUPjS_S_PiS0_S0_S0_S0_S0_iiii_param_8,
	.param .u32 _Z9matMulGPUPjS_S_PiS0_S0_S0_S0_S0_iiii_param_9,
	.param .u32 _Z9matMulGPUPjS_S_PiS0_S0_S0_S0_S0_iiii_param_10,
	.param .u32 _Z9matMulGPUPjS_S_PiS0_S0_S0_S0_S0_iiii_param_11,
	.param .u32 _Z9matMulGPUPjS_S_PiS0_S0_S0_S0_S0_iiii_param_12
)
{
	.reg .pred 	%p<15>;
	.reg .b32 	%r<162>;
	.reg .b64 	%rd<102>;

	ld.param.u64 	%rd32, [_Z9matMulGPUPjS_S_PiS0_S0_S0_S0_S0_iiii_param_5];
	ld.param.u64 	%rd33, [_Z9matMulGPUPjS_S_PiS0_S0_S0_S0_S0_iiii_param_8];
	ld.param.u32 	%r41, [_Z9matMulGPUPjS_S_PiS0_S0_S0_S0_S0_iiii_param_9];
	ld.param.u32 	%r42, [_Z9matMulGPUPjS_S_PiS0_S0_S0_S0_S0_iiii_param_10];
	cvta.to.global.u64 	%rd1, %rd33;
	cvta.to.global.u64 	%rd34, %rd32;
	mov.u32 	%r43, %ctaid.x;
	mov.u32 	%r1, %tid.x;
	div.s32 	%r44, %r42, %r41;
	div.s32 	%r2, %r43, %r44;
	mul.lo.s32 	%r45, %r2, %r44;
	sub.s32 	%r3, %r43, %r45;
	mul.wide.s32 	%rd35, %r2, 4;
	add.s64 	%rd2, %rd34, %rd35;
	ld.global.u32 	%r153, [%rd2];
	ld.global.u32 	%r46, [%rd2+4];
	setp.ge.s32 	%p1, %r153, %r46;
	mov.b64 	%rd100, 0;
	@%p1 bra 	$L__BB0_18;
	ld.param.u64 	%rd89, [_Z9matMulGPUPjS_S_PiS0_S0_S0_S0_S0_iiii_param_4];
	ld.param.u64 	%rd88, [_Z9matMulGPUPjS_S_PiS0_S0_S0_S0_S0_iiii_param_3];
	ld.param.u64 	%rd86, [_Z9matMulGPUPjS_S_PiS0_S0_S0_S0_S0_iiii_param_1];
	ld.param.u64 	%rd85, [_Z9matMulGPUPjS_S_PiS0_S0_S0_S0_S0_iiii_param_0];
	mul.wide.u32 	%rd37, %r3, 4;
	add.s64 	%rd3, %rd1, %rd37;
	ld.global.u32 	%r152, [%rd3];
	mul.lo.s32 	%r6, %r41, %r41;
	shl.b32 	%r47, %r1, 2;
	mov.u32 	%r48, dab;
	add.s32 	%r7, %r48, %r47;
	and.b32  	%r8, %r41, 7;
	and.b32  	%r9, %r41, 3;
	and.b32  	%r10, %r41, 2147483640;
	and.b32  	%r11, %r41, 1;
	neg.s32 	%r12, %r10;
	shl.b32 	%r13, %r41, 5;
	shl.b32 	%r14, %r41, 2;
	cvta.to.global.u64 	%rd4, %rd88;
	cvta.to.global.u64 	%rd5, %rd89;
	cvta.to.global.u64 	%rd6, %rd85;
	cvta.to.global.u64 	%rd7, %rd86;
	mov.b64 	%rd100, 0;
$L__BB0_2:
	ld.global.u32 	%r49, [%rd3+4];
	setp.ge.s32 	%p2, %r152, %r49;
	@%p2 bra 	$L__BB0_18;
	ld.param.u64 	%rd91, [_Z9matMulGPUPjS_S_PiS0_S0_S0_S0_S0_iiii_param_7];
	ld.param.u64 	%rd90, [_Z9matMulGPUPjS_S_PiS0_S0_S0_S0_S0_iiii_param_6];
	cvt.s64.s32 	%rd9, %r153;
	cvt.s64.s32 	%rd10, %r152;
	cvta.to.global.u64 	%rd38, %rd90;
	mul.wide.s32 	%rd39, %r153, 4;
	add.s64 	%rd40, %rd38, %rd39;
	ld.global.u32 	%r17, [%rd40];
	cvta.to.global.u64 	%rd41, %rd91;
	mul.wide.s32 	%rd42, %r152, 4;
	add.s64 	%rd43, %rd41, %rd42;
	ld.global.u32 	%r18, [%rd43];
	setp.eq.s32 	%p3, %r17, %r18;
	@%p3 bra 	$L__BB0_5;
	setp.ge.s32 	%p4, %r17, %r18;
	setp.lt.s32 	%p5, %r17, %r18;
	selp.u32 	%r161, 1, 0, %p5;
	selp.u32 	%r160, 1, 0, %p4;
	bra.uni 	$L__BB0_17;
$L__BB0_5:
	setp.lt.s32 	%p6, %r41, 1;
	shl.b64 	%rd44, %rd10, 2;
	add.s64 	%rd45, %rd5, %rd44;
	ld.global.u32 	%r51, [%rd45];
	shl.b64 	%rd46, %rd9, 2;
	add.s64 	%rd47, %rd4, %rd46;
	ld.global.u32 	%r52, [%rd47];
	bar.sync 	0;
	mad.lo.s32 	%r53, %r6, %r52, %r1;
	mul.wide.s32 	%rd48, %r53, 4;
	add.s64 	%rd49, %rd6, %rd48;
	ld.global.u32 	%r54, [%rd49];
	st.shared.u32 	[%r7], %r54;
	mad.lo.s32 	%r55, %r6, %r51, %r1;
	mul.wide.s32 	%rd50, %r55, 4;
	add.s64 	%rd51, %rd7, %rd50;
	ld.global.u32 	%r56, [%rd51];
	shl.b32 	%r57, %r6, 2;
	add.s32 	%r58, %r7, %r57;
	st.shared.u32 	[%r58], %r56;
	bar.sync 	0;
	rem.s32 	%r21, %r1, %r41;
	mov.b32 	%r160, 1;
	mov.u32 	%r161, %r160;
	@%p6 bra 	$L__BB0_17;
	setp.lt.u32 	%p7, %r41, 8;
	sub.s32 	%r22, %r1, %r21;
	add.s32 	%r23, %r21, %r6;
	mov.b32 	%r158, 0;
	@%p7 bra 	$L__BB0_9;
	shl.b32 	%r60, %r23, 2;
	mov.u32 	%r61, dab;
	add.s32 	%r155, %r61, %r60;
	shl.b32 	%r62, %r1, 2;
	add.s32 	%r63, %r62, %r61;
	shl.b32 	%r64, %r21, 2;
	sub.s32 	%r65, %r63, %r64;
	add.s32 	%r154, %r65, 16;
	mov.u32 	%r156, %r12;
$L__BB0_8:
	.pragma "nounroll";
	ld.shared.u32 	%r66, [%r154+-16];
	ld.shared.u32 	%r67, [%r155];
	mul.lo.s32 	%r68, %r67, %r66;
	cvt.u64.u32 	%rd53, %r68;
	add.s64 	%rd54, %rd100, %rd53;
	ld.shared.u32 	%r69, [%r154+-12];
	add.s32 	%r70, %r155, %r14;
	ld.shared.u32 	%r71, [%r70];
	mul.lo.s32 	%r72, %r71, %r69;
	cvt.u64.u32 	%rd55, %r72;
	add.s64 	%rd56, %rd54, %rd55;
	ld.shared.u32 	%r73, [%r154+-8];
	add.s32 	%r74, %r70, %r14;
	ld.shared.u32 	%r75, [%r74];
	mul.lo.s32 	%r76, %r75, %r73;
	cvt.u64.u32 	%rd57, %r76;
	add.s64 	%rd58, %rd56, %rd57;
	ld.shared.u32 	%r77, [%r154+-4];
	add.s32 	%r78, %r74, %r14;
	ld.shared.u32 	%r79, [%r78];
	mul.lo.s32 	%r80, %r79, %r77;
	cvt.u64.u32 	%rd59, %r80;
	add.s64 	%rd60, %rd58, %rd59;
	ld.shared.u32 	%r81, [%r154];
	add.s32 	%r82, %r78, %r14;
	ld.shared.u32 	%r83, [%r82];
	mul.lo.s32 	%r84, %r83, %r81;
	cvt.u64.u32 	%rd61, %r84;
	add.s64 	%rd62, %rd60, %rd61;
	ld.shared.u32 	%r85, [%r154+4];
	add.s32 	%r86, %r82, %r14;
	ld.shared.u32 	%r87, [%r86];
	mul.lo.s32 	%r88, %r87, %r85;
	cvt.u64.u32 	%rd63, %r88;
	add.s64 	%rd64, %rd62, %rd63;
	ld.shared.u32 	%r89, [%r154+8];
	add.s32 	%r90, %r86, %r14;
	ld.shared.u32 	%r91, [%r90];
	mul.lo.s32 	%r92, %r91, %r89;
	cvt.u64.u32 	%rd65, %r92;
	add.s64 	%rd66, %rd64, %rd65;
	ld.shared.u32 	%r93, [%r154+12];
	add.s32 	%r94, %r90, %r14;
	ld.shared.u32 	%r95, [%r94];
	mul.lo.s32 	%r96, %r95, %r93;
	cvt.u64.u32 	%rd67, %r96;
	add.s64 	%rd100, %rd66, %rd67;
	add.s32 	%r156, %r156, 8;
	add.s32 	%r155, %r155, %r13;
	add.s32 	%r154, %r154, 32;
	setp.ne.s32 	%p8, %r156, 0;
	mov.u32 	%r158, %r10;
	@%p8 bra 	$L__BB0_8;
$L__BB0_9:
	setp.eq.s32 	%p9, %r8, 0;
	mov.u32 	%r161, %r160;
	@%p9 bra 	$L__BB0_17;
	add.s32 	%r98, %r8, -1;
	setp.lt.u32 	%p10, %r98, 3;
	@%p10 bra 	$L__BB0_12;
	add.s32 	%r99, %r22, %r158;
	shl.b32 	%r100, %r99, 2;
	mov.u32 	%r101, dab;
	add.s32 	%r102, %r101, %r100;
	ld.shared.u32 	%r103, [%r102];
	mad.lo.s32 	%r104, %r158, %r41, %r23;
	shl.b32 	%r105, %r104, 2;
	add.s32 	%r106, %r101, %r105;
	ld.shared.u32 	%r107, [%r106];
	mul.lo.s32 	%r108, %r107, %r103;
	cvt.u64.u32 	%rd69, %r108;
	add.s64 	%rd70, %rd100, %rd69;
	ld.shared.u32 	%r109, [%r102+4];
	add.s32 	%r110, %r106, %r14;
	ld.shared.u32 	%r111, [%r110];
	mul.lo.s32 	%r112, %r111, %r109;
	cvt.u64.u32 	%rd71, %r112;
	add.s64 	%rd72, %rd70, %rd71;
	ld.shared.u32 	%r113, [%r102+8];
	add.s32 	%r114, %r110, %r14;
	ld.shared.u32 	%r115, [%r114];
	mul.lo.s32 	%r116, %r115, %r113;
	cvt.u64.u32 	%rd73, %r116;
	add.s64 	%rd74, %rd72, %rd73;
	ld.shared.u32 	%r117, [%r102+12];
	add.s32 	%r118, %r114, %r14;
	ld.shared.u32 	%r119, [%r118];
	mul.lo.s32 	%r120, %r119, %r117;
	cvt.u64.u32 	%rd75, %r120;
	add.s64 	%rd100, %rd74, %rd75;
	add.s32 	%r158, %r158, 4;
$L__BB0_12:
	setp.eq.s32 	%p11, %r9, 0;
	mov.u32 	%r161, %r160;
	@%p11 bra 	$L__BB0_17;
	setp.eq.s32 	%p12, %r9, 1;
	@%p12 bra 	$L__BB0_15;
	add.s32 	%r122, %r22, %r158;
	shl.b32 	%r123, %r122, 2;
	mov.u32 	%r124, dab;
	add.s32 	%r125, %r124, %r123;
	ld.shared.u32 	%r126, [%r125];
	mad.lo.s32 	%r127, %r158, %r41, %r23;
	shl.b32 	%r128, %r127, 2;
	add.s32 	%r129, %r124, %r128;
	ld.shared.u32 	%r130, [%r129];
	mul.lo.s32 	%r131, %r130, %r126;
	cvt.u64.u32 	%rd77, %r131;
	add.s64 	%rd78, %rd100, %rd77;
	ld.shared.u32 	%r132, [%r125+4];
	add.s32 	%r133, %r129, %r14;
	ld.shared.u32 	%r134, [%r133];
	mul.lo.s32 	%r135, %r134, %r132;
	cvt.u64.u32 	%rd79, %r135;
	add.s64 	%rd100, %rd78, %rd79;
	add.s32 	%r158, %r158, 2;
$L__BB0_15:
	setp.eq.s32 	%p13, %r11, 0;
	mov.u32 	%r161, %r160;
	@%p13 bra 	$L__BB0_17;
	add.s32 	%r138, %r22, %r158;
	shl.b32 	%r139, %r138, 2;
	mov.u32 	%r140, dab;
	add.s32 	%r141, %r140, %r139;
	ld.shared.u32 	%r142, [%r141];
	mad.lo.s32 	%r143, %r158, %r41, %r23;
	shl.b32 	%r144, %r143, 2;
	add.s32 	%r145, %r140, %r144;
	ld.shared.u32 	%r146, [%r145];
	mul.lo.s32 	%r147, %r146, %r142;
	cvt.u64.u32 	%rd80, %r147;
	add.s64 	%rd100, %rd100, %rd80;
	mov.u32 	%r161, %r160;
$L__BB0_17:
	add.s32 	%r153, %r161, %r153;
	add.s32 	%r152, %r160, %r152;
	ld.global.u32 	%r148, [%rd2+4];
	setp.lt.s32 	%p14, %r153, %r148;
	@%p14 bra 	$L__BB0_2;
$L__BB0_18:
	ld.param.u64 	%rd87, [_Z9matMulGPUPjS_S_PiS0_S0_S0_S0_S0_iiii_param_2];
	cvta.to.global.u64 	%rd81, %rd87;
	min.u64 	%rd82, %rd100, 4294967295;
	mul.lo.s32 	%r149, %r2, %r42;
	mad.lo.s32 	%r150, %r3, %r41, %r149;
	mad.lo.s32 	%r151, %r150, %r41, %r1;
	mul.wide.s32 	%rd83, %r151, 4;
	add.s64 	%rd84, %rd81, %rd83;
	st.global.u32 	[%rd84], %rd82;
	ret;

}


// ===== COMPILED SASS (sm_100) =====

	.target	sm_100

	.elftype	@"ET_EXEC"


//--------------------- .note.nv.tkinfo           --------------------------
	.section	.note.nv.tkinfo,"",@"SHT_NOTE"
	.sectionflags	@"SHF_NOTE_NV_TKINFO"
	.tkinfo
        /*0018*/ 	.word	0x00000002
        /*0030*/ 	.string	""
        /*0030*/ 	.string	"ptxas"
        /*0030*/ 	.string	"Cuda compilation tools, release 13.0, V13.0.88"
        /*0030*/ 	.string	"Build cuda_13.0.r13.0/compiler.36424714_0"
        /*0030*/ 	.string	"-arch sm_100 -m 64 "



//--------------------- .note.nv.cuinfo           --------------------------
	.section	.note.nv.cuinfo,"",@"SHT_NOTE"
	.sectionflags	@"SHF_NOTE_NV_CUINFO"
        /*0018*/ 	.short	0x0002
        /*001a*/ 	.short	0x0064
        /*001c*/ 	.short	0x0082
	.zero		2


//--------------------- .nv.info                  --------------------------
	.section	.nv.info,"",@"SHT_CUDA_INFO"
	.align	4


	//----- nvinfo : EIATTR_REGCOUNT
	.align		4
        /*0000*/ 	.byte	0x04, 0x2f
        /*0002*/ 	.short	(.L_1 - .L_0)
	.align		4
.L_0:
        /*0004*/ 	.word	index@(_Z9matMulGPUPjS_S_PiS0_S0_S0_S0_S0_iiii)
        /*0008*/ 	.word	0x00000020


	//----- nvinfo : EIATTR_FRAME_SIZE
	.align		4
.L_1:
        /*000c*/ 	.byte	0x04, 0x11
        /*000e*/ 	.short	(.L_3 - .L_2)
	.align		4
.L_2:
        /*0010*/ 	.word	index@(_Z9matMulGPUPjS_S_PiS0_S0_S0_S0_S0_iiii)
        /*0014*/ 	.word	0x00000000


	//----- nvinfo : EIATTR_MIN_STACK_SIZE
	.align		4
.L_3:
        /*0018*/ 	.byte	0x04, 0x12
        /*001a*/ 	.short	(.L_5 - .L_4)
	.align		4
.L_4:
        /*001c*/ 	.word	index@(_Z9matMulGPUPjS_S_PiS0_S0_S0_S0_S0_iiii)
        /*0020*/ 	.word	0x00000000
.L_5:


//--------------------- .nv.compat                --------------------------
	.section	.nv.compat,"",@"SHT_CUDA_COMPAT_INFO"
	.align	4
        /*0000*/ 	.byte	0x02, 0x09, 0x00, 0x00, 0x02, 0x02, 0x01, 0x00, 0x02, 0x05, 0x05, 0x00, 0x03, 0x07, 0x01, 0x01
        /*0010*/ 	.byte	0x02, 0x03, 0x00, 0x00, 0x02, 0x06, 0x01, 0x00, 0x04, 0x0b, 0x08, 0x00, 0x09, 0x00, 0x00, 0x00
        /*0020*/ 	.byte	0x00, 0x00, 0x00, 0x00


//--------------------- .nv.info._Z9matMulGPUPjS_S_PiS0_S0_S0_S0_S0_iiii --------------------------
	.section	.nv.info._Z9matMulGPUPjS_S_PiS0_S0_S0_S0_S0_iiii,"",@"SHT_CUDA_INFO"
	.sectionflags	@""
	.align	4


	//----- nvinfo : EIATTR_CUDA_API_VERSION
	.align		4
        /*0000*/ 	.byte	0x04, 0x37
        /*0002*/ 	.short	(.L_7 - .L_6)
.L_6:
        /*0004*/ 	.word	0x00000082


	//----- nvinfo : EIATTR_KPARAM_INFO
	.align		4
.L_7:
        /*0008*/ 	.byte	0x04, 0x17
        /*000a*/ 	.short	(.L_9 - .L_8)
.L_8:
        /*000c*/ 	.word	0x00000000
        /*0010*/ 	.short	0x000c
        /*0012*/ 	.short	0x0054
        /*0014*/ 	.byte	0x00, 0xf0, 0x11, 0x00


	//----- nvinfo : EIATTR_KPARAM_INFO
	.align		4
.L_9:
        /*0018*/ 	.byte	0x04, 0x17
        /*001a*/ 	.short	(.L_11 - .L_10)
.L_10:
        /*001c*/ 	.word	0x00000000
        /*0020*/ 	.short	0x000b
        /*0022*/ 	.short	0x0050
        /*0024*/ 	.byte	0x00, 0xf0, 0x11, 0x00


	//----- nvinfo : EIATTR_KPARAM_INFO
	.align		4
.L_11:
        /*0028*/ 	.byte	0x04, 0x17
        /*002a*/ 	.short	(.L_13 - .L_12)
.L_12:
        /*002c*/ 	.word	0x00000000
        /*0030*/ 	.short	0x000a
        /*0032*/ 	.short	0x004c
        /*0034*/ 	.byte	0x00, 0xf0, 0x11, 0x00


	//----- nvinfo : EIATTR_KPARAM_INFO
	.align		4
.L_13:
        /*0038*/ 	.byte	0x04, 0x17
        /*003a*/ 	.short	(.L_15 - .L_14)
.L_14:
        /*003c*/ 	.word	0x00000000
        /*0040*/ 	.short	0x0009
        /*0042*/ 	.short	0x0048
        /*0044*/ 	.byte	0x00, 0xf0, 0x11, 0x00


	//----- nvinfo : EIATTR_KPARAM_INFO
	.align		4
.L_15:
        /*0048*/ 	.byte	0x04, 0x17
        /*004a*/ 	.short	(.L_17 - .L_16)
.L_16:
        /*004c*/ 	.word	0x00000000
        /*0050*/ 	.short	0x0008
        /*0052*/ 	.short	0x0040
        /*0054*/ 	.byte	0x00, 0xf5, 0x21, 0x00


	//----- nvinfo : EIATTR_KPARAM_INFO
	.align		4
.L_17:
        /*0058*/ 	.byte	0x04, 0x17
        /*005a*/ 	.short	(.L_19 - .L_18)
.L_18:
        /*005c*/ 	.word	0x00000000
        /*0060*/ 	.short	0x0007
        /*0062*/ 	.short	0x0038
        /*0064*/ 	.byte	0x00, 0xf5, 0x21, 0x00


	//----- nvinfo : EIATTR_KPARAM_INFO
	.align		4
.L_19:
        /*0068*/ 	.byte	0x04, 0x17
        /*006a*/ 	.short	(.L_21 - .L_20)
.L_20:
        /*006c*/ 	.word	0x00000000
        /*0070*/ 	.short	0x0006
        /*0072*/ 	.short	0x0030
        /*0074*/ 	.byte	0x00, 0xf5, 0x21, 0x00


	//----- nvinfo : EIATTR_KPARAM_INFO
	.align		4
.L_21:
        /*0078*/ 	.byte	0x04, 0x17
        /*007a*/ 	.short	(.L_23 - .L_22)
.L_22:
        /*007c*/ 	.word	0x00000000
        /*0080*/ 	.short	0x0005
        /*0082*/ 	.short	0x0028
        /*0084*/ 	.byte	0x00, 0xf5, 0x21, 0x00


	//----- nvinfo : EIATTR_KPARAM_INFO
	.align		4
.L_23:
        /*0088*/ 	.byte	0x04, 0x17
        /*008a*/ 	.short	(.L_25 - .L_24)
.L_24:
        /*008c*/ 	.word	0x00000000
        /*0090*/ 	.short	0x0004
        /*0092*/ 	.short	0x0020
        /*0094*/ 	.byte	0x00, 0xf5, 0x21, 0x00


	//----- nvinfo : EIATTR_KPARAM_INFO
	.align		4
.L_25:
        /*0098*/ 	.byte	0x04, 0x17
        /*009a*/ 	.short	(.L_27 - .L_26)
.L_26:
        /*009c*/ 	.word	0x00000000
        /*00a0*/ 	.short	0x0003
        /*00a2*/ 	.short	0x0018
        /*00a4*/ 	.byte	0x00, 0xf5, 0x21, 0x00


	//----- nvinfo : EIATTR_KPARAM_INFO
	.align		4
.L_27:
        /*00a8*/ 	.byte	0x04, 0x17
        /*00aa*/ 	.short	(.L_29 - .L_28)
.L_28:
        /*00ac*/ 	.word	0x00000000
        /*00b0*/ 	.short	0x0002
        /*00b2*/ 	.short	0x0010
        /*00b4*/ 	.byte	0x00, 0xf5, 0x21, 0x00


	//----- nvinfo : EIATTR_KPARAM_INFO
	.align		4
.L_29:
        /*00b8*/ 	.byte	0x04, 0x17
        /*00ba*/ 	.short	(.L_31 - .L_30)
.L_30:
        /*00bc*/ 	.word	0x00000000
        /*00c0*/ 	.short	0x0001
        /*00c2*/ 	.short	0x0008
        /*00c4*/ 	.byte	0x00, 0xf5, 0x21, 0x00


	//----- nvinfo : EIATTR_KPARAM_INFO
	.align		4
.L_31:
        /*00c8*/ 	.byte	0x04, 0x17
        /*00ca*/ 	.short	(.L_33 - .L_32)
.L_32:
        /*00cc*/ 	.word	0x00000000
        /*00d0*/ 	.short	0x0000
        /*00d2*/ 	.short	0x0000
        /*00d4*/ 	.byte	0x00, 0xf5, 0x21, 0x00


	//----- nvinfo : EIATTR_SPARSE_MMA_MASK
	.align		4
.L_33:
        /*00d8*/ 	.byte	0x03, 0x50
        /*00da*/ 	.short	0x0000


	//----- nvinfo : EIATTR_MAXREG_COUNT
	.align		4
        /*00dc*/ 	.byte	0x03, 0x1b
        /*00de*/ 	.short	0x00ff


	//----- nvinfo : EIATTR_NUM_BARRIERS
	.align		4
        /*00e0*/ 	.byte	0x02, 0x4c
        /*00e2*/ 	.byte	0x01
	.zero		1


	//----- nvinfo : EIATTR_MERCURY_ISA_VERSION
	.align		4
        /*00e4*/ 	.byte	0x03, 0x5f
        /*00e6*/ 	.short	0x0101


	//----- nvinfo : EIATTR_VRC_CTA_INIT_COUNT
	.align		4
        /*00e8*/ 	.byte	0x02, 0x4a
	.zero		1
	.zero		1


	//----- nvinfo : EIATTR_EXIT_INSTR_OFFSETS
	.align		4
        /*00ec*/ 	.byte	0x04, 0x1c
        /*00ee*/ 	.short	(.L_35 - .L_34)


	//   ....[0]....
.L_34:
        /*00f0*/ 	.word	0x000011b0


	//----- nvinfo : EIATTR_CBANK_PARAM_SIZE
	.align		4
.L_35:
        /*00f4*/ 	.byte	0x03, 0x19
        /*00f6*/ 	.short	0x0058


	//----- nvinfo : EIATTR_PARAM_CBANK
	.align		4
        /*00f8*/ 	.byte	0x04, 0x0a
        /*00fa*/ 	.short	(.L_37 - .L_36)
	.align		4
.L_36:
        /*00fc*/ 	.word	index@(.nv.constant0._Z9matMulGPUPjS_S_PiS0_S0_S0_S0_S0_iiii)
        /*0100*/ 	.short	0x0380
        /*0102*/ 	.short	0x0058


	//----- nvinfo : EIATTR_SW_WAR
	.align		4
.L_37:
        /*0104*/ 	.byte	0x04, 0x36
        /*0106*/ 	.short	(.L_39 - .L_38)
.L_38:
        /*0108*/ 	.word	0x00000008
.L_39:


//--------------------- .nv.callgraph             --------------------------
	.section	.nv.callgraph,"",@"SHT_CUDA_CALLGRAPH"
	.align	4
	.sectionentsize	8
	.align		4
        /*0000*/ 	.word	0x00000000
	.align		4
        /*0004*/ 	.word	0xffffffff
	.align		4
        /*0008*/ 	.word	0x00000000
	.align		4
        /*000c*/ 	.word	0xfffffffe
	.align		4
        /*0010*/ 	.word	0x00000000
	.align		4
        /*0014*/ 	.word	0xfffffffd
	.align		4
        /*0018*/ 	.word	0x00000000
	.align		4
        /*001c*/ 	.word	0xfffffffc


//--------------------- .text._Z9matMulGPUPjS_S_PiS0_S0_S0_S0_S0_iiii --------------------------
	.section	.text._Z9matMulGPUPjS_S_PiS0_S0_S0_S0_S0_iiii,"ax",@progbits
	.align	128
        .global         _Z9matMulGPUPjS_S_PiS0_S0_S0_S0_S0_iiii
        .type           _Z9matMulGPUPjS_S_PiS0_S0_S0_S0_S0_iiii,@function
        .size           _Z9matMulGPUPjS_S_PiS0_S0_S0_S0_S0_iiii,(.L_x_8 - _Z9matMulGPUPjS_S_PiS0_S0_S0_S0_S0_iiii)
        .other          _Z9matMulGPUPjS_S_PiS0_S0_S0_S0_S0_iiii,@"STO_CUDA_ENTRY STV_DEFAULT"
_Z9matMulGPUPjS_S_PiS0_S0_S0_S0_S0_iiii:
.text._Z9matMulGPUPjS_S_PiS0_S0_S0_S0_S0_iiii:
[----:B------:R-:W-:Y:S08]  /*0000*/  LDC R1, c[0x0][0x37c] ;  /* 0x0000df00ff017b82 */ /* 0x000ff00000000800 */
[----:B------:R-:W0:Y:S01]  /*0010*/  LDC.64 R18, c[0x0][0x3c8] ;  /* 0x0000f200ff127b82 */ /* 0x000e220000000a00 */
[----:B------:R-:W1:Y:S01]  /*0020*/  S2R R6, SR_CTAID.X ;  /* 0x0000000000067919 */ /* 0x000e620000002500 */
[----:B------:R-:W2:Y:S06]  /*0030*/  LDCU.64 UR6, c[0x0][0x358] ;  /* 0x00006b00ff0677ac */ /* 0x000eac0008000a00 */
[----:B------:R-:W3:Y:S01]  /*0040*/  LDC.64 R12, c[0x0][0x3a8] ;  /* 0x0000ea00ff0c7b82 */ /* 0x000ee20000000a00 */
[----:B0-----:R-:W-:-:S04]  /*0050*/  IABS R5, R18 ;  /* 0x0000001200057213 */ /* 0x001fc80000000000 */
[----:B------:R-:W0:Y:S01]  /*0060*/  I2F.RP R0, R5 ;  /* 0x0000000500007306 */ /* 0x000e220000209400 */
[----:B-1----:R-:W-:-:S07]  /*0070*/  IABS R8, R6 ;  /* 0x0000000600087213 */ /* 0x002fce0000000000 */
[----:B0-----:R-:W0:Y:S02]  /*0080*/  MUFU.RCP R0, R0 ;  /* 0x0000000000007308 */ /* 0x001e240000001000 */
[----:B0-----:R-:W-:-:S06]  /*0090*/  VIADD R2, R0, 0xffffffe ;  /* 0x0ffffffe00027836 */ /* 0x001fcc0000000000 */
[----:B------:R0:W1:Y:S02]  /*00a0*/  F2I.FTZ.U32.TRUNC.NTZ R3, R2 ;  /* 0x0000000200037305 */ /* 0x000064000021f000 */
[----:B0-----:R-:W-:Y:S02]  /*00b0*/  IMAD.MOV.U32 R2, RZ, RZ, RZ ;  /* 0x000000ffff027224 */ /* 0x001fe400078e00ff */
[----:B-1----:R-:W-:-:S04]  /*00c0*/  IMAD.MOV R4, RZ, RZ, -R3 ;  /* 0x000000ffff047224 */ /* 0x002fc800078e0a03 */
[----:B------:R-:W-:Y:S01]  /*00d0*/  IMAD R7, R4, R5, RZ ;  /* 0x0000000504077224 */ /* 0x000fe200078e02ff */
[----:B------:R-:W-:Y:S02]  /*00e0*/  IABS R4, R19 ;  /* 0x0000001300047213 */ /* 0x000fe40000000000 */
[----:B------:R-:W-:Y:S01]  /*00f0*/  LOP3.LUT R19, R19, R18, RZ, 0x3c, !PT ;  /* 0x0000001213137212 */ /* 0x000fe200078e3cff */
[----:B------:R-:W-:-:S03]  /*0100*/  IMAD.HI.U32 R3, R3, R7, R2 ;  /* 0x0000000703037227 */ /* 0x000fc600078e0002 */
[----:B------:R-:W-:-:S03]  /*0110*/  ISETP.GE.AND P2, PT, R19, RZ, PT ;  /* 0x000000ff1300720c */ /* 0x000fc60003f46270 */
[----:B------:R-:W-:-:S05]  /*0120*/  IMAD.HI.U32 R3, R3, R4, RZ ;  /* 0x0000000403037227 */ /* 0x000fca00078e00ff */
[----:B------:R-:W-:-:S05]  /*0130*/  IADD3 R0, PT, PT, -R3, RZ, RZ ;  /* 0x000000ff03007210 */ /* 0x000fca0007ffe1ff */
[----:B------:R-:W-:-:S05]  /*0140*/  IMAD R0, R5, R0, R4 ;  /* 0x0000000005007224 */ /* 0x000fca00078e0204 */
[----:B------:R-:W-:-:S13]  /*0150*/  ISETP.GT.U32.AND P1, PT, R5, R0, PT ;  /* 0x000000000500720c */ /* 0x000fda0003f24070 */
[----:B------:R-:W-:Y:S02]  /*0160*/  @!P1 IMAD.IADD R0, R0, 0x1, -R5 ;  /* 0x0000000100009824 */ /* 0x000fe400078e0a05 */
[----:B------:R-:W-:Y:S01]  /*0170*/  @!P1 VIADD R3, R3, 0x1 ;  /* 0x0000000103039836 */ /* 0x000fe20000000000 */
[----:B------:R-:W-:Y:S02]  /*0180*/  ISETP.NE.AND P1, PT, R18, RZ, PT ;  /* 0x000000ff1200720c */ /* 0x000fe40003f25270 */
[----:B------:R-:W-:-:S13]  /*0190*/  ISETP.GE.U32.AND P0, PT, R0, R5, PT ;  /* 0x000000050000720c */ /* 0x000fda0003f06070 */
[----:B------:R-:W-:-:S05]  /*01a0*/  @P0 VIADD R3, R3, 0x1 ;  /* 0x0000000103030836 */ /* 0x000fca0000000000 */
[----:B------:R-:W-:Y:S02]  /*01b0*/  @!P2 IADD3 R3, PT, PT, -R3, RZ, RZ ;  /* 0x000000ff0303a210 */ /* 0x000fe40007ffe1ff */
[----:B------:R-:W-:-:S04]  /*01c0*/  @!P1 LOP3.LUT R3, RZ, R18, RZ, 0x33, !PT ;  /* 0x00000012ff039212 */ /* 0x000fc800078e33ff */
[-C--:B------:R-:W-:Y:S02]  /*01d0*/  IABS R7, R3.reuse ;  /* 0x0000000300077213 */ /* 0x080fe40000000000 */
[----:B------:R-:W-:Y:S02]  /*01e0*/  IABS R10, R3 ;  /* 0x00000003000a7213 */ /* 0x000fe40000000000 */
[----:B------:R-:W0:Y:S08]  /*01f0*/  I2F.RP R0, R7 ;  /* 0x0000000700007306 */ /* 0x000e300000209400 */
[----:B0-----:R-:W0:Y:S02]  /*0200*/  MUFU.RCP R0, R0 ;  /* 0x0000000000007308 */ /* 0x001e240000001000 */
[----:B0-----:R-:W-:-:S06]  /*0210*/  VIADD R4, R0, 0xffffffe ;  /* 0x0ffffffe00047836 */ /* 0x001fcc0000000000 */
[----:B------:R0:W1:Y:S02]  /*0220*/  F2I.FTZ.U32.TRUNC.NTZ R5, R4 ;  /* 0x0000000400057305 */ /* 0x000064000021f000 */
[----:B0-----:R-:W-:Y:S02]  /*0230*/  HFMA2 R4, -RZ, RZ, 0, 0 ;  /* 0x00000000ff047431 */ /* 0x001fe400000001ff */
[----:B-1----:R-:W-:-:S04]  /*0240*/  IMAD.MOV R2, RZ, RZ, -R5 ;  /* 0x000000ffff027224 */ /* 0x002fc800078e0a05 */
[----:B------:R-:W-:Y:S02]  /*0250*/  IMAD R9, R2, R7, RZ ;  /* 0x0000000702097224 */ /* 0x000fe400078e02ff */
[----:B------:R-:W-:Y:S02]  /*0260*/  IMAD.MOV.U32 R2, RZ, RZ, R8 ;  /* 0x000000ffff027224 */ /* 0x000fe400078e0008 */
[----:B------:R-:W-:-:S04]  /*0270*/  IMAD.HI.U32 R5, R5, R9, R4 ;  /* 0x0000000905057227 */ /* 0x000fc800078e0004 */
[----:B------:R-:W-:Y:S02]  /*0280*/  IMAD.MOV R9, RZ, RZ, -R10 ;  /* 0x000000ffff097224 */ /* 0x000fe400078e0a0a */
[----:B------:R-:W-:-:S04]  /*0290*/  IMAD.HI.U32 R0, R5, R2, RZ ;  /* 0x0000000205007227 */ /* 0x000fc800078e00ff */
[----:B------:R-:W-:-:S05]  /*02a0*/  IMAD R2, R0, R9, R2 ;  /* 0x0000000900027224 */ /* 0x000fca00078e0202 */
[----:B------:R-:W-:-:S13]  /*02b0*/  ISETP.GT.U32.AND P1, PT, R7, R2, PT ;  /* 0x000000020700720c */ /* 0x000fda0003f24070 */
[----:B------:R-:W-:Y:S02]  /*02c0*/  @!P1 IMAD.IADD R2, R2, 0x1, -R7 ;  /* 0x0000000102029824 */ /* 0x000fe400078e0a07 */
[----:B------:R-:W-:Y:S01]  /*02d0*/  @!P1 VIADD R0, R0, 0x1 ;  /* 0x0000000100009836 */ /* 0x000fe20000000000 */
[----:B------:R-:W-:Y:S02]  /*02e0*/  ISETP.NE.AND P1, PT, R3, RZ, PT ;  /* 0x000000ff0300720c */ /* 0x000fe40003f25270 */
[----:B------:R-:W-:Y:S02]  /*02f0*/  ISETP.GE.U32.AND P0, PT, R2, R7, PT ;  /* 0x000000070200720c */ /* 0x000fe40003f06070 */
[----:B------:R-:W-:-:S04]  /*0300*/  LOP3.LUT R2, R6, R3, RZ, 0x3c, !PT ;  /* 0x0000000306027212 */ /* 0x000fc800078e3cff */
[----:B------:R-:W-:-:S07]  /*0310*/  ISETP.GE.AND P2, PT, R2, RZ, PT ;  /* 0x000000ff0200720c */ /* 0x000fce0003f46270 */
[----:B------:R-:W-:-:S06]  /*0320*/  @P0 IADD3 R0, PT, PT, R0, 0x1, RZ ;  /* 0x0000000100000810 */ /* 0x000fcc0007ffe0ff */
[----:B------:R-:W-:Y:S01]  /*0330*/  @!P2 IMAD.MOV R0, RZ, RZ, -R0 ;  /* 0x000000ffff00a224 */ /* 0x000fe200078e0a00 */
[----:B------:R-:W-:-:S05]  /*0340*/  @!P1 LOP3.LUT R0, RZ, R3, RZ, 0x33, !PT ;  /* 0x00000003ff009212 */ /* 0x000fca00078e33ff */
[----:B---3--:R-:W-:-:S05]  /*0350*/  IMAD.WIDE R12, R0, 0x4, R12 ;  /* 0x00000004000c7825 */ /* 0x008fca00078e020c */
[----:B--2---:R-:W2:Y:S04]  /*0360*/  LDG.E R19, desc[UR6][R12.64] ;  /* 0x000000060c137981 */ /* 0x004ea8000c1e1900 */
[----:B------:R-:W2:Y:S01]  /*0370*/  LDG.E R4, desc[UR6][R12.64+0x4] ;  /* 0x000004060c047981 */ /* 0x000ea2000c1e1900 */
[----:B------:R-:W-:Y:S01]  /*0380*/  IMAD.MOV R5, RZ, RZ, -R0 ;  /* 0x000000ffff057224 */ /* 0x000fe200078e0a00 */
[----:B------:R-:W0:Y:S03]  /*0390*/  S2R R2, SR_TID.X ;  /* 0x0000000000027919 */ /* 0x000e260000002100 */
[----:B------:R-:W-:Y:S01]  /*03a0*/  IMAD R3, R3, R5, R6 ;  /* 0x0000000503037224 */ /* 0x000fe200078e0206 */
[----:B--2---:R-:W-:-:S02]  /*03b0*/  ISETP.GE.AND P0, PT, R19, R4, PT ;  /* 0x000000041300720c */ /* 0x004fc40003f06270 */
[----:B------:R-:W-:-:S11]  /*03c0*/  CS2R R4, SRZ ;  /* 0x0000000000047805 */ /* 0x000fd6000001ff00 */
[----:B0-----:R-:W-:Y:S05]  /*03d0*/  @P0 BRA `(.L_x_0) ;  /* 0x0000000c004c0947 */ /* 0x001fea0003800000 */
[----:B------:R-:W0:Y:S02]  /*03e0*/  LDC.64 R10, c[0x0][0x3c0] ;  /* 0x0000f000ff0a7b82 */ /* 0x000e240000000a00 */
[----:B0-----:R-:W-:-:S05]  /*03f0*/  IMAD.WIDE.U32 R10, R3, 0x4, R10 ;  /* 0x00000004030a7825 */ /* 0x001fca00078e000a */
[----:B------:R0:W5:Y:S01]  /*0400*/  LDG.E R6, desc[UR6][R10.64] ;  /* 0x000000060a067981 */ /* 0x000162000c1e1900 */
[----:B------:R-:W1:Y:S01]  /*0410*/  S2UR UR5, SR_CgaCtaId ;  /* 0x00000000000579c3 */ /* 0x000e620000008800 */
[----:B------:R-:W-:Y:S01]  /*0420*/  UMOV UR4, 0x400 ;  /* 0x0000040000047882 */ /* 0x000fe20000000000 */
[C---:B------:R-:W-:Y:S01]  /*0430*/  IMAD R7, R18.reuse, R18, RZ ;  /* 0x0000001212077224 */ /* 0x040fe200078e02ff */
[C---:B------:R-:W-:Y:S02]  /*0440*/  LOP3.LUT R8, R18.reuse, 0x7, RZ, 0xc0, !PT ;  /* 0x0000000712087812 */ /* 0x040fe400078ec0ff */
[----:B------:R-:W-:Y:S02]  /*0450*/  CS2R R4, SRZ ;  /* 0x0000000000047805 */ /* 0x000fe4000001ff00 */
[C---:B------:R-:W-:Y:S02]  /*0460*/  LOP3.LUT R9, R18.reuse, 0x3, RZ, 0xc0, !PT ;  /* 0x0000000312097812 */ /* 0x040fe400078ec0ff */
[----:B------:R-:W-:-:S05]  /*0470*/  LOP3.LUT R18, R18, 0x7ffffff8, RZ, 0xc0, !PT ;  /* 0x7ffffff812127812 */ /* 0x000fca00078ec0ff */
[----:B------:R-:W-:Y:S01]  /*0480*/  IMAD.MOV R24, RZ, RZ, -R18 ;  /* 0x000000ffff187224 */ /* 0x000fe200078e0a12 */
[----:B-1----:R-:W-:-:S06]  /*0490*/  ULEA UR4, UR5, UR4, 0x18 ;  /* 0x0000000405047291 */ /* 0x002fcc000f8ec0ff */
[----:B0-----:R-:W-:-:S07]  /*04a0*/  LEA R26, R2, UR4, 0x2 ;  /* 0x00000004021a7c11 */ /* 0x001fce000f8e10ff */
.L_x_6:
[----:B0-----:R-:W2:Y:S02]  /*04b0*/  LDG.E R15, desc[UR6][R10.64+0x4] ;  /* 0x000004060a0f7981 */ /* 0x001ea4000c1e1900 */
[----:B--2--5:R-:W-:-:S13]  /*04c0*/  ISETP.GE.AND P0, PT, R6, R15, PT ;  /* 0x0000000f0600720c */ /* 0x024fda0003f06270 */
[----:B------:R-:W-:Y:S05]  /*04d0*/  @P0 BRA `(.L_x_0) ;  /* 0x0000000c000c0947 */ /* 0x000fea0003800000 */
[----:B------:R-:W0:Y:S08]  /*04e0*/  LDC.64 R16, c[0x0][0x3b0] ;  /* 0x0000ec00ff107b82 */ /* 0x000e300000000a00 */
[----:B------:R-:W1:Y:S01]  /*04f0*/  LDC.64 R14, c[0x0][0x3b8] ;  /* 0x0000ee00ff0e7b82 */ /* 0x000e620000000a00 */
[----:B0-----:R-:W-:-:S06]  /*0500*/  IMAD.WIDE R16, R19, 0x4, R16 ;  /* 0x0000000413107825 */ /* 0x001fcc00078e0210 */
[----:B------:R-:W2:Y:S01]  /*0510*/  LDG.E R16, desc[UR6][R16.64] ;  /* 0x0000000610107981 */ /* 0x000ea2000c1e1900 */
[----:B-1----:R-:W-:-:S06]  /*0520*/  IMAD.WIDE R14, R6, 0x4, R14 ;  /* 0x00000004060e7825 */ /* 0x002fcc00078e020e */
[----:B------:R-:W2:Y:S02]  /*0530*/  LDG.E R15, desc[UR6][R14.64] ;  /* 0x000000060e0f7981 */ /* 0x000ea4000c1e1900 */
[----:B--2---:R-:W-:-:S13]  /*0540*/  ISETP.NE.AND P1, PT, R16, R15, PT ;  /* 0x0000000f1000720c */ /* 0x004fda0003f25270 */
[CC--:B------:R-:W-:Y:S02]  /*0550*/  @P1 ISETP.GE.AND P0, PT, R16.reuse, R15.reuse, PT ;  /* 0x0000000f1000120c */ /* 0x0c0fe40003f06270 */
[----:B------:R-:W-:Y:S02]  /*0560*/  @P1 ISETP.GE.AND P2, PT, R16, R15, PT ;  /* 0x0000000f1000120c */ /* 0x000fe40003f46270 */
[----:B------:R-:W-:Y:S02]  /*0570*/  @P1 SEL R21, RZ, 0x1, !P0 ;  /* 0x00000001ff151807 */ /* 0x000fe40004000000 */
[----:B------:R-:W-:Y:S01]  /*0580*/  @P1 SEL R28, RZ, 0x1, P2 ;  /* 0x00000001ff1c1807 */ /* 0x000fe20001000000 */
[----:B------:R-:W-:Y:S08]  /*0590*/  @P1 BRA `(.L_x_1) ;  /* 0x0000000800c81947 */ /* 0x000ff00003800000 */
[----:B------:R-:W0:Y:S01]  /*05a0*/  LDC.64 R14, c[0x0][0x398] ;  /* 0x0000e600ff0e7b82 */ /* 0x000e220000000a00 */
[----:B------:R-:W-:Y:S02]  /*05b0*/  SHF.R.S32.HI R20, RZ, 0x1f, R19 ;  /* 0x0000001fff147819 */ /* 0x000fe40000011413 */
[----:B------:R-:W-:-:S05]  /*05c0*/  SHF.R.S32.HI R21, RZ, 0x1f, R6 ;  /* 0x0000001fff157819 */ /* 0x000fca0000011406 */
[----:B------:R-:W1:Y:S08]  /*05d0*/  LDC.64 R16, c[0x0][0x3a0] ;  /* 0x0000e800ff107b82 */ /* 0x000e700000000a00 */
[----:B------:R-:W2:Y:S01]  /*05e0*/  LDC.64 R22, c[0x0][0x388] ;  /* 0x0000e200ff167b82 */ /* 0x000ea20000000a00 */
[----:B0-----:R-:W-:-:S04]  /*05f0*/  LEA R14, P1, R19, R14, 0x2 ;  /* 0x0000000e130e7211 */ /* 0x001fc800078210ff */
[----:B------:R-:W-:Y:S02]  /*0600*/  LEA.HI.X R15, R19, R15, R20, 0x2, P1 ;  /* 0x0000000f130f7211 */ /* 0x000fe400008f1414 */
[----:B-1----:R-:W-:-:S03]  /*0610*/  LEA R16, P0, R6, R16, 0x2 ;  /* 0x0000001006107211 */ /* 0x002fc600078010ff */
[----:B------:R-:W3:Y:S01]  /*0620*/  LDG.E R14, desc[UR6][R14.64] ;  /* 0x000000060e0e7981 */ /* 0x000ee2000c1e1900 */
[----:B------:R-:W-:Y:S02]  /*0630*/  LEA.HI.X R17, R6, R17, R21, 0x2, P0 ;  /* 0x0000001106117211 */ /* 0x000fe400000f1415 */
[----:B------:R-:W0:Y:S03]  /*0640*/  LDC.64 R20, c[0x0][0x380] ;  /* 0x0000e000ff147b82 */ /* 0x000e260000000a00 */
[----:B------:R-:W4:Y:S05]  /*0650*/  LDG.E R16, desc[UR6][R16.64] ;  /* 0x0000000610107981 */ /* 0x000f2a000c1e1900 */
[----:B------:R-:W-:Y:S01]  /*0660*/  BAR.SYNC.DEFER_BLOCKING 0x0 ;  /* 0x0000000000007b1d */ /* 0x000fe20000010000 */
[----:B---3--:R-:W-:-:S04]  /*0670*/  IMAD R25, R7, R14, R2 ;  /* 0x0000000e07197224 */ /* 0x008fc800078e0202 */
[----:B0-----:R-:W-:-:S03]  /*0680*/  IMAD.WIDE R20, R25, 0x4, R20 ;  /* 0x0000000419147825 */ /* 0x001fc600078e0214 */
[----:B------:R-:W0:Y:S01]  /*0690*/  LDC R25, c[0x0][0x3c8] ;  /* 0x0000f200ff197b82 */ /* 0x000e220000000800 */
[----:B----4-:R-:W-:-:S04]  /*06a0*/  IMAD R27, R7, R16, R2 ;  /* 0x00000010071b7224 */ /* 0x010fc800078e0202 */
[----:B--2---:R-:W-:Y:S02]  /*06b0*/  IMAD.WIDE R22, R27, 0x4, R22 ;  /* 0x000000041b167825 */ /* 0x004fe400078e0216 */
[----:B------:R1:W2:Y:S04]  /*06c0*/  LDG.E R27, desc[UR6][R20.64] ;  /* 0x00000006141b7981 */ /* 0x0002a8000c1e1900 */
[----:B------:R-:W3:Y:S01]  /*06d0*/  LDG.E R22, desc[UR6][R22.64] ;  /* 0x0000000616167981 */ /* 0x000ee2000c1e1900 */
[----:B0-----:R-:W-:-:S04]  /*06e0*/  IABS R16, R25 ;  /* 0x0000001900107213 */ /* 0x001fc80000000000 */
[----:B------:R-:W0:Y:S08]  /*06f0*/  I2F.RP R28, R16 ;  /* 0x00000010001c7306 */ /* 0x000e300000209400 */
[----:B0-----:R-:W0:Y:S02]  /*0700*/  MUFU.RCP R28, R28 ;  /* 0x0000001c001c7308 */ /* 0x001e240000001000 */
[----:B0-----:R-:W-:-:S06]  /*0710*/  IADD3 R15, PT, PT, R28, 0xffffffe, RZ ;  /* 0x0ffffffe1c0f7810 */ /* 0x001fcc0007ffe0ff */
[----:B------:R-:W0:Y:S01]  /*0720*/  F2I.FTZ.U32.TRUNC.NTZ R15, R15 ;  /* 0x0000000f000f7305 */ /* 0x000e22000021f000 */
[----:B------:R-:W-:Y:S02]  /*0730*/  IMAD.MOV.U32 R14, RZ, RZ, RZ ;  /* 0x000000ffff0e7224 */ /* 0x000fe400078e00ff */
[----:B0-----:R-:W-:-:S04]  /*0740*/  IMAD.MOV R17, RZ, RZ, -R15 ;  /* 0x000000ffff117224 */ /* 0x001fc800078e0a0f */
[----:B------:R-:W-:-:S04]  /*0750*/  IMAD R17, R17, R16, RZ ;  /* 0x0000001011117224 */ /* 0x000fc800078e02ff */
[----:B------:R-:W-:Y:S01]  /*0760*/  IMAD.HI.U32 R14, R15, R17, R14 ;  /* 0x000000110f0e7227 */ /* 0x000fe200078e000e */
[----:B------:R-:W-:-:S05]  /*0770*/  IABS R17, R2 ;  /* 0x0000000200117213 */ /* 0x000fca0000000000 */
[----:B------:R-:W-:-:S04]  /*0780*/  IMAD.HI.U32 R14, R14, R17, RZ ;  /* 0x000000110e0e7227 */ /* 0x000fc800078e00ff */
[----:B------:R-:W-:-:S04]  /*0790*/  IMAD.MOV R14, RZ, RZ, -R14 ;  /* 0x000000ffff0e7224 */ /* 0x000fc800078e0a0e */
[----:B------:R-:W-:-:S05]  /*07a0*/  IMAD R17, R16, R14, R17 ;  /* 0x0000000e10117224 */ /* 0x000fca00078e0211 */
[----:B------:R-:W-:-:S13]  /*07b0*/  ISETP.GT.U32.AND P0, PT, R16, R17, PT ;  /* 0x000000111000720c */ /* 0x000fda0003f04070 */
[----:B------:R-:W-:-:S04]  /*07c0*/  @!P0 IADD3 R17, PT, PT, R17, -R16, RZ ;  /* 0x8000001011118210 */ /* 0x000fc80007ffe0ff */
[----:B------:R-:W-:Y:S02]  /*07d0*/  ISETP.GT.U32.AND P0, PT, R16, R17, PT ;  /* 0x000000111000720c */ /* 0x000fe40003f04070 */
[----:B------:R-:W-:Y:S02]  /*07e0*/  ISETP.GE.AND P1, PT, R2, RZ, PT ;  /* 0x000000ff0200720c */ /* 0x000fe40003f26270 */
[----:B------:R-:W-:Y:S01]  /*07f0*/  ISETP.NE.AND P2, PT, R25, RZ, PT ;  /* 0x000000ff1900720c */ /* 0x000fe20003f45270 */
[----:B------:R-:W-:-:S08]  /*0800*/  IMAD R15, R7, 0x4, R26 ;  /* 0x00000004070f7824 */ /* 0x000fd000078e021a */
[----:B------:R-:W-:Y:S01]  /*0810*/  @!P0 IMAD.IADD R17, R17, 0x1, -R16 ;  /* 0x0000000111118824 */ /* 0x000fe200078e0a10 */
[----:B------:R-:W-:Y:S01]  /*0820*/  ISETP.GE.AND P0, PT, R25, 0x1, PT ;  /* 0x000000011900780c */ /* 0x000fe20003f06270 */
[----:B------:R-:W-:Y:S01]  /*0830*/  IMAD.MOV.U32 R28, RZ, RZ, 0x1 ;  /* 0x00000001ff1c7424 */ /* 0x000fe200078e00ff */
[----:B-1----:R-:W-:Y:S01]  /*0840*/  MOV R21, 0x1 ;  /* 0x0000000100157802 */ /* 0x002fe20000000f00 */
[----:B------:R-:W-:Y:S01]  /*0850*/  @!P1 IMAD.MOV R17, RZ, RZ, -R17 ;  /* 0x000000ffff119224 */ /* 0x000fe200078e0a11 */
[----:B------:R-:W-:Y:S01]  /*0860*/  @!P2 LOP3.LUT R17, RZ, R25, RZ, 0x33, !PT ;  /* 0x00000019ff11a212 */ /* 0x000fe200078e33ff */
[----:B--2---:R0:W-:Y:S04]  /*0870*/  STS [R26], R27 ;  /* 0x0000001b1a007388 */ /* 0x0041e80000000800 */
[----:B---3--:R0:W-:Y:S01]  /*0880*/  STS [R15], R22 ;  /* 0x000000160f007388 */ /* 0x0081e20000000800 */
[----:B------:R-:W-:Y:S06]  /*0890*/  BAR.SYNC.DEFER_BLOCKING 0x0 ;  /* 0x0000000000007b1d */ /* 0x000fec0000010000 */
[----:B------:R-:W-:Y:S05]  /*08a0*/  @!P0 BRA `(.L_x_1) ;  /* 0x0000000800048947 */ /* 0x000fea0003800000 */
[----:B------:R-:W-:Y:S01]  /*08b0*/  ISETP.GE.U32.AND P0, PT, R25, 0x8, PT ;  /* 0x000000081900780c */ /* 0x000fe20003f06070 */
[----:B------:R-:W-:Y:S02]  /*08c0*/  HFMA2 R14, -RZ, RZ, 0, 0 ;  /* 0x00000000ff0e7431 */ /* 0x000fe400000001ff */
[--C-:B0-----:R-:W-:Y:S02]  /*08d0*/  IMAD.IADD R15, R2, 0x1, -R17.reuse ;  /* 0x00000001020f7824 */ /* 0x101fe400078e0a11 */
[----:B------:R-:W-:-:S08]  /*08e0*/  IMAD.IADD R20, R7, 0x1, R17 ;  /* 0x0000000107147824 */ /* 0x000fd000078e0211 */
[----:B------:R-:W-:Y:S05]  /*08f0*/  @!P0 BRA `(.L_x_2) ;  /* 0x0000000000d48947 */ /* 0x000fea0003800000 */
[----:B------:R-:W0:Y:S01]  /*0900*/  S2UR UR5, SR_CgaCtaId ;  /* 0x00000000000579c3 */ /* 0x000e220000008800 */
[----:B------:R-:W-:Y:S01]  /*0910*/  UMOV UR4, 0x400 ;  /* 0x0000040000047882 */ /* 0x000fe20000000000 */
[----:B------:R-:W-:Y:S01]  /*0920*/  IMAD.MOV.U32 R14, RZ, RZ, R24 ;  /* 0x000000ffff0e7224 */ /* 0x000fe200078e0018 */
[----:B0-----:R-:W-:-:S06]  /*0930*/  ULEA UR4, UR5, UR4, 0x18 ;  /* 0x0000000405047291 */ /* 0x001fcc000f8ec0ff */
[----:B------:R-:W-:Y:S02]  /*0940*/  LEA R26, R2, UR4, 0x2 ;  /* 0x00000004021a7c11 */ /* 0x000fe4000f8e10ff */
[----:B------:R-:W-:-:S03]  /*0950*/  LEA R16, R20, UR4, 0x2 ;  /* 0x0000000414107c11 */ /* 0x000fc6000f8e10ff */
[----:B------:R-:W-:-:S04]  /*0960*/  IMAD R17, R17, -0x4, R26 ;  /* 0xfffffffc11117824 */ /* 0x000fc800078e021a */
[----:B------:R-:W-:-:S07]  /*0970*/  VIADD R17, R17, 0x10 ;  /* 0x0000001011117836 */ /* 0x000fce0000000000 */
.L_x_3:
[----:B------:R-:W-:Y:S01]  /*0980*/  LDS R22, [R17+-0x10] ;  /* 0xfffff00011167984 */ /* 0x000fe20000000800 */
[----:B------:R-:W-:-:S03]  /*0990*/  VIADD R14, R14, 0x8 ;  /* 0x000000080e0e7836 */ /* 0x000fc60000000000 */
[----:B------:R-:W0:Y:S04]  /*09a0*/  LDS R23, [R16] ;  /* 0x0000000010177984 */ /* 0x000e280000000800 */
[----:B------:R-:W-:Y:S04]  /*09b0*/  LDS R27, [R17+-0xc] ;  /* 0xfffff400111b7984 */ /* 0x000fe80000000800 */
[----:B------:R-:W-:Y:S01]  /*09c0*/  LDS R29, [R17+-0x4] ;  /* 0xfffffc00111d7984 */ /* 0x000fe20000000800 */
[----:B0-----:R-:W-:Y:S02]  /*09d0*/  IMAD R23, R22, R23, RZ ;  /* 0x0000001716177224 */ /* 0x001fe400078e02ff */
[----:B------:R-:W-:-:S02]  /*09e0*/  IMAD R22, R25, 0x4, R16 ;  /* 0x0000000419167824 */ /* 0x000fc400078e0210 */
[----:B------:R-:W-:-:S03]  /*09f0*/  IMAD R16, R25, 0x20, R16 ;  /* 0x0000002019107824 */ /* 0x000fc600078e0210 */
[----:B------:R-:W0:Y:S02]  /*0a00*/  LDS R28, [R22] ;  /* 0x00000000161c7984 */ /* 0x000e240000000800 */
[----:B0-----:R-:W-:-:S05]  /*0a10*/  IMAD R27, R27, R28, RZ ;  /* 0x0000001c1b1b7224 */ /* 0x001fca00078e02ff */
[----:B------:R-:W-:Y:S02]  /*0a20*/  IADD3 R4, P0, P1, R27, R4, R23 ;  /* 0x000000041b047210 */ /* 0x000fe4000791e017 */
[----:B------:R-:W-:Y:S01]  /*0a30*/  LEA R27, R25, R22, 0x2 ;  /* 0x00000016191b7211 */ /* 0x000fe200078e10ff */
[----:B------:R-:W-:Y:S01]  /*0a40*/  LDS R23, [R17+-0x8] ;  /* 0xfffff80011177984 */ /* 0x000fe20000000800 */
[----:B------:R-:W-:-:S03]  /*0a50*/  IADD3.X R5, PT, PT, RZ, R5, RZ, P0, P1 ;  /* 0x00000005ff057210 */ /* 0x000fc600007e24ff */
[----:B------:R-:W0:Y:S02]  /*0a60*/  LDS R28, [R27] ;  /* 0x000000001b1c7984 */ /* 0x000e240000000800 */
[----:B0-----:R-:W-:Y:S02]  /*0a70*/  IMAD R23, R23, R28, RZ ;  /* 0x0000001c17177224 */ /* 0x001fe400078e02ff */
[----:B------:R-:W-:Y:S02]  /*0a80*/  IMAD R28, R25, 0x4, R27 ;  /* 0x00000004191c7824 */ /* 0x000fe400078e021b */
[----:B------:R-:W-:Y:S04]  /*0a90*/  LDS R27, [R17+0x4] ;  /* 0x00000400111b7984 */ /* 0x000fe80000000800 */
[----:B------:R-:W0:Y:S02]  /*0aa0*/  LDS R22, [R28] ;  /* 0x000000001c167984 */ /* 0x000e240000000800 */
[----:B0-----:R-:W-:-:S05]  /*0ab0*/  IMAD R29, R29, R22, RZ ;  /* 0x000000161d1d7224 */ /* 0x001fca00078e02ff */
[----:B------:R-:W-:Y:S01]  /*0ac0*/  IADD3 R4, P4, P5, R29, R4, R23 ;  /* 0x000000041d047210 */ /* 0x000fe20007d9e017 */
[----:B------:R-:W-:Y:S01]  /*0ad0*/  IMAD R29, R25, 0x4, R28 ;  /* 0x00000004191d7824 */ /* 0x000fe200078e021c */
[----:B------:R-:W-:Y:S02]  /*0ae0*/  LDS R23, [R17] ;  /* 0x0000000011177984 */ /* 0x000fe40000000800 */
[----:B------:R-:W-:Y:S02]  /*0af0*/  IADD3.X R5, PT, PT, RZ, R5, RZ, P4, P5 ;  /* 0x00000005ff057210 */ /* 0x000fe400027ea4ff */
[----:B------:R-:W0:Y:S01]  /*0b00*/  LDS R22, [R29] ;  /* 0x000000001d167984 */ /* 0x000e220000000800 */
[----:B------:R-:W-:Y:S01]  /*0b10*/  ISETP.NE.AND P4, PT, R14, RZ, PT ;  /* 0x000000ff0e00720c */ /* 0x000fe20003f85270 */
[----:B0-----:R-:W-:Y:S02]  /*0b20*/  IMAD R23, R23, R22, RZ ;  /* 0x0000001617177224 */ /* 0x001fe400078e02ff */
[----:B------:R-:W-:-:S05]  /*0b30*/  IMAD R22, R25, 0x4, R29 ;  /* 0x0000000419167824 */ /* 0x000fca00078e021d */
[----:B------:R-:W0:Y:S02]  /*0b40*/  LDS R28, [R22] ;  /* 0x00000000161c7984 */ /* 0x000e240000000800 */
[----:B0-----:R-:W-:Y:S01]  /*0b50*/  IMAD R27, R27, R28, RZ ;  /* 0x0000001c1b1b7224 */ /* 0x001fe200078e02ff */
[----:B------:R-:W-:-:S04]  /*0b60*/  LEA R28, R25, R22, 0x2 ;  /* 0x00000016191c7211 */ /* 0x000fc800078e10ff */
[----:B------:R-:W-:Y:S01]  /*0b70*/  IADD3 R4, P2, P3, R27, R4, R23 ;  /* 0x000000041b047210 */ /* 0x000fe20007b5e017 */
[----:B------:R-:W-:Y:S01]  /*0b80*/  IMAD R29, R25, 0x4, R28 ;  /* 0x00000004191d7824 */ /* 0x000fe200078e021c */
[----:B------:R-:W-:Y:S02]  /*0b90*/  LDS R23, [R17+0x8] ;  /* 0x0000080011177984 */ /* 0x000fe40000000800 */
[----:B------:R-:W-:Y:S02]  /*0ba0*/  IADD3.X R5, PT, PT, RZ, R5, RZ, P2, P3 ;  /* 0x00000005ff057210 */ /* 0x000fe400017e64ff */
[----:B------:R-:W0:Y:S04]  /*0bb0*/  LDS R27, [R28] ;  /* 0x000000001c1b7984 */ /* 0x000e280000000800 */
[----:B------:R-:W-:Y:S01]  /*0bc0*/  LDS R29, [R29] ;  /* 0x000000001d1d7984 */ /* 0x000fe20000000800 */
[----:B0-----:R-:W-:-:S03]  /*0bd0*/  IMAD R23, R23, R27, RZ ;  /* 0x0000001b17177224 */ /* 0x001fc600078e02ff */
[----:B------:R0:W1:Y:S02]  /*0be0*/  LDS R27, [R17+0xc] ;  /* 0x00000c00111b7984 */ /* 0x0000640000000800 */
[----:B0-----:R-:W-:Y:S01]  /*0bf0*/  IADD3 R17, PT, PT, R17, 0x20, RZ ;  /* 0x0000002011117810 */ /* 0x001fe20007ffe0ff */
[----:B-1----:R-:W-:-:S05]  /*0c00*/  IMAD R27, R27, R29, RZ ;  /* 0x0000001d1b1b7224 */ /* 0x002fca00078e02ff */
[----:B------:R-:W-:-:S04]  /*0c10*/  IADD3 R4, P0, P1, R27, R4, R23 ;  /* 0x000000041b047210 */ /* 0x000fc8000791e017 */
[----:B------:R-:W-:Y:S01]  /*0c20*/  IADD3.X R5, PT, PT, RZ, R5, RZ, P0, P1 ;  /* 0x00000005ff057210 */ /* 0x000fe200007e24ff */
[----:B------:R-:W-:Y:S08]  /*0c30*/  @P4 BRA `(.L_x_3) ;  /* 0xfffffffc00504947 */ /* 0x000ff0000383ffff */
[----:B------:R-:W-:-:S07]  /*0c40*/  IMAD.MOV.U32 R14, RZ, RZ, R18 ;  /* 0x000000ffff0e7224 */ /* 0x000fce00078e0012 */
.L_x_2:
[----:B------:R-:W-:Y:S01]  /*0c50*/  ISETP.NE.AND P0, PT, R8, RZ, PT ;  /* 0x000000ff0800720c */ /* 0x000fe20003f05270 */
[----:B------:R-:W-:-:S12]  /*0c60*/  IMAD.MOV.U32 R28, RZ, RZ, 0x1 ;  /* 0x00000001ff1c7424 */ /* 0x000fd800078e00ff */
[----:B------:R-:W-:Y:S05]  /*0c70*/  @!P0 BRA `(.L_x_1) ;  /* 0x0000000400108947 */ /* 0x000fea0003800000 */
[----:B------:R-:W-:Y:S01]  /*0c80*/  VIADD R16, R8, 0xffffffff ;  /* 0xffffffff08107836 */ /* 0x000fe20000000000 */
[----:B------:R-:W-:-:S04]  /*0c90*/  ISETP.NE.AND P1, PT, R9, RZ, PT ;  /* 0x000000ff0900720c */ /* 0x000fc80003f25270 */
[----:B------:R-:W-:-:S13]  /*0ca0*/  ISETP.GE.U32.AND P0, PT, R16, 0x3, PT ;  /* 0x000000031000780c */ /* 0x000fda0003f06070 */
[----:B------:R-:W-:Y:S05]  /*0cb0*/  @!P0 BRA `(.L_x_4) ;  /* 0x00000000006c8947 */ /* 0x000fea0003800000 */
[----:B------:R-:W0:Y:S01]  /*0cc0*/  S2UR UR5, SR_CgaCtaId ;  /* 0x00000000000579c3 */ /* 0x000e220000008800 */
[----:B------:R-:W-:Y:S01]  /*0cd0*/  UMOV UR4, 0x400 ;  /* 0x0000040000047882 */ /* 0x000fe20000000000 */
[C---:B------:R-:W-:Y:S01]  /*0ce0*/  IMAD R17, R14.reuse, R25, R20 ;  /* 0x000000190e117224 */ /* 0x040fe200078e0214 */
[----:B------:R-:W-:Y:S02]  /*0cf0*/  IADD3 R16, PT, PT, R15, R14, RZ ;  /* 0x0000000e0f107210 */ /* 0x000fe40007ffe0ff */
[----:B------:R-:W-:Y:S01]  /*0d00*/  IADD3 R14, PT, PT, R14, 0x4, RZ ;  /* 0x000000040e0e7810 */ /* 0x000fe20007ffe0ff */
[----:B0-----:R-:W-:-:S06]  /*0d10*/  ULEA UR4, UR5, UR4, 0x18 ;  /* 0x0000000405047291 */ /* 0x001fcc000f8ec0ff */
[----:B------:R-:W-:Y:S02]  /*0d20*/  LEA R16, R16, UR4, 0x2 ;  /* 0x0000000410107c11 */ /* 0x000fe4000f8e10ff */
[----:B------:R-:W-:-:S03]  /*0d30*/  LEA R28, R17, UR4, 0x2 ;  /* 0x00000004111c7c11 */ /* 0x000fc6000f8e10ff */
[----:B------:R-:W-:Y:S02]  /*0d40*/  LDS R17, [R16] ;  /* 0x0000000010117984 */ /* 0x000fe40000000800 */
[----:B------:R-:W-:Y:S02]  /*0d50*/  IMAD R22, R25, 0x4, R28 ;  /* 0x0000000419167824 */ /* 0x000fe400078e021c */
[----:B------:R-:W0:Y:S04]  /*0d60*/  LDS R23, [R28] ;  /* 0x000000001c177984 */ /* 0x000e280000000800 */
[----:B------:R-:W-:Y:S01]  /*0d70*/  LDS R27, [R22] ;  /* 0x00000000161b7984 */ /* 0x000fe20000000800 */
[----:B0-----:R-:W-:-:S03]  /*0d80*/  IMAD R17, R17, R23, RZ ;  /* 0x0000001711117224 */ /* 0x001fc600078e02ff */
[----:B------:R-:W0:Y:S02]  /*0d90*/  LDS R23, [R16+0x4] ;  /* 0x0000040010177984 */ /* 0x000e240000000800 */
[----:B0-----:R-:W-:Y:S02]  /*0da0*/  IMAD R23, R23, R27, RZ ;  /* 0x0000001b17177224 */ /* 0x001fe400078e02ff */
[----:B------:R-:W-:Y:S03]  /*0db0*/  LDS R27, [R16+0xc] ;  /* 0x00000c00101b7984 */ /* 0x000fe60000000800 */
[----:B------:R-:W-:Y:S01]  /*0dc0*/  IADD3 R4, P0, P2, R23, R4, R17 ;  /* 0x0000000417047210 */ /* 0x000fe20007a1e011 */
[C---:B------:R-:W-:Y:S01]  /*0dd0*/  IMAD R23, R25.reuse, 0x4, R22 ;  /* 0x0000000419177824 */ /* 0x040fe200078e0216 */
[----:B------:R-:W-:Y:S02]  /*0de0*/  LDS R17, [R16+0x8] ;  /* 0x0000080010117984 */ /* 0x000fe40000000800 */
[----:B------:R-:W-:Y:S01]  /*0df0*/  IADD3.X R5, PT, PT, RZ, R5, RZ, P0, P2 ;  /* 0x00000005ff057210 */ /* 0x000fe200007e44ff */
[----:B------:R-:W-:Y:S01]  /*0e00*/  IMAD R29, R25, 0x4, R23 ;  /* 0x00000004191d7824 */ /* 0x000fe200078e0217 */
[----:B------:R-:W0:Y:S05]  /*0e10*/  LDS R28, [R23] ;  /* 0x00000000171c7984 */ /* 0x000e2a0000000800 */
[----:B------:R-:W1:Y:S01]  /*0e20*/  LDS R29, [R29] ;  /* 0x000000001d1d7984 */ /* 0x000e620000000800 */
[----:B0-----:R-:W-:-:S02]  /*0e30*/  IMAD R17, R17, R28, RZ ;  /* 0x0000001c11117224 */ /* 0x001fc400078e02ff */
[----:B-1----:R-:W-:-:S05]  /*0e40*/  IMAD R27, R27, R29, RZ ;  /* 0x0000001d1b1b7224 */ /* 0x002fca00078e02ff */
[----:B------:R-:W-:-:S04]  /*0e50*/  IADD3 R4, P3, P4, R27, R4, R17 ;  /* 0x000000041b047210 */ /* 0x000fc80007c7e011 */
[----:B------:R-:W-:-:S09]  /*0e60*/  IADD3.X R5, PT, PT, RZ, R5, RZ, P3, P4 ;  /* 0x00000005ff057210 */ /* 0x000fd20001fe84ff */
.L_x_4:
[----:B------:R-:W-:Y:S01]  /*0e70*/  IMAD.MOV.U32 R28, RZ, RZ, 0x1 ;  /* 0x00000001ff1c7424 */ /* 0x000fe200078e00ff */
[----:B------:R-:W-:Y:S06]  /*0e80*/  @!P1 BRA `(.L_x_1) ;  /* 0x00000000008c9947 */ /* 0x000fec0003800000 */
[----:B------:R-:W-:Y:S02]  /*0e90*/  ISETP.NE.AND P0, PT, R9, 0x1, PT ;  /* 0x000000010900780c */ /* 0x000fe40003f05270 */
[----:B------:R-:W-:-:S11]  /*0ea0*/  LOP3.LUT P1, RZ, R25, 0x1, RZ, 0xc0, !PT ;  /* 0x0000000119ff7812 */ /* 0x000fd6000782c0ff */
[----:B------:R-:W-:Y:S05]  /*0eb0*/  @!P0 BRA `(.L_x_5) ;  /* 0x0000000000448947 */ /* 0x000fea0003800000 */
[----:B------:R-:W0:Y:S01]  /*0ec0*/  S2UR UR5, SR_CgaCtaId ;  /* 0x00000000000579c3 */ /* 0x000e220000008800 */
[----:B------:R-:W-:Y:S01]  /*0ed0*/  UMOV UR4, 0x400 ;  /* 0x0000040000047882 */ /* 0x000fe20000000000 */
[C---:B------:R-:W-:Y:S02]  /*0ee0*/  IMAD R17, R14.reuse, R25, R20 ;  /* 0x000000190e117224 */ /* 0x040fe400078e0214 */
[----:B------:R-:W-:Y:S02]  /*0ef0*/  IMAD.IADD R16, R15, 0x1, R14 ;  /* 0x000000010f107824 */ /* 0x000fe400078e020e */
[----:B------:R-:W-:Y:S01]  /*0f00*/  VIADD R14, R14, 0x2 ;  /* 0x000000020e0e7836 */ /* 0x000fe20000000000 */
[----:B0-----:R-:W-:-:S06]  /*0f10*/  ULEA UR4, UR5, UR4, 0x18 ;  /* 0x0000000405047291 */ /* 0x001fcc000f8ec0ff */
[----:B------:R-:W-:Y:S02]  /*0f20*/  LEA R22, R17, UR4, 0x2 ;  /* 0x0000000411167c11 */ /* 0x000fe4000f8e10ff */
[----:B------:R-:W-:Y:S02]  /*0f30*/  LEA R16, R16, UR4, 0x2 ;  /* 0x0000000410107c11 */ /* 0x000fe4000f8e10ff */
[----:B------:R-:W-:Y:S02]  /*0f40*/  LEA R27, R25, R22, 0x2 ;  /* 0x00000016191b7211 */ /* 0x000fe400078e10ff */
[----:B------:R-:W-:Y:S04]  /*0f50*/  LDS R22, [R22] ;  /* 0x0000000016167984 */ /* 0x000fe80000000800 */
[----:B------:R-:W0:Y:S04]  /*0f60*/  LDS R17, [R16] ;  /* 0x0000000010117984 */ /* 0x000e280000000800 */
[----:B------:R-:W-:Y:S04]  /*0f70*/  LDS R23, [R16+0x4] ;  /* 0x0000040010177984 */ /* 0x000fe80000000800 */
[----:B------:R-:W1:Y:S01]  /*0f80*/  LDS R28, [R27] ;  /* 0x000000001b1c7984 */ /* 0x000e620000000800 */
[----:B0-----:R-:W-:-:S02]  /*0f90*/  IMAD R17, R17, R22, RZ ;  /* 0x0000001611117224 */ /* 0x001fc400078e02ff */
[----:B-1----:R-:W-:-:S05]  /*0fa0*/  IMAD R23, R23, R28, RZ ;  /* 0x0000001c17177224 */ /* 0x002fca00078e02ff */
[----:B------:R-:W-:-:S04]  /*0fb0*/  IADD3 R4, P0, P2, R23, R4, R17 ;  /* 0x0000000417047210 */ /* 0x000fc80007a1e011 */
[----:B------:R-:W-:-:S09]  /*0fc0*/  IADD3.X R5, PT, PT, RZ, R5, RZ, P0, P2 ;  /* 0x00000005ff057210 */ /* 0x000fd200007e44ff */
.L_x_5:
[----:B------:R-:W-:Y:S01]  /*0fd0*/  IMAD.MOV.U32 R28, RZ, RZ, 0x1 ;  /* 0x00000001ff1c7424 */ /* 0x000fe200078e00ff */
[----:B------:R-:W-:Y:S06]  /*0fe0*/  @!P1 BRA `(.L_x_1) ;  /* 0x0000000000349947 */ /* 0x000fec0003800000 */
[----:B------:R-:W0:Y:S01]  /*0ff0*/  S2UR UR5, SR_CgaCtaId ;  /* 0x00000000000579c3 */ /* 0x000e220000008800 */
[----:B------:R-:W-:Y:S01]  /*1000*/  UMOV UR4, 0x400 ;  /* 0x0000040000047882 */ /* 0x000fe20000000000 */
[----:B------:R-:W-:Y:S01]  /*1010*/  IMAD R20, R14, R25, R20 ;  /* 0x000000190e147224 */ /* 0x000fe200078e0214 */
[----:B------:R-:W-:Y:S01]  /*1020*/  IADD3 R15, PT, PT, R15, R14, RZ ;  /* 0x0000000e0f0f7210 */ /* 0x000fe20007ffe0ff */
[----:B------:R-:W-:Y:S01]  /*1030*/  IMAD.MOV.U32 R28, RZ, RZ, 0x1 ;  /* 0x00000001ff1c7424 */ /* 0x000fe200078e00ff */
[----:B0-----:R-:W-:-:S06]  /*1040*/  ULEA UR4, UR5, UR4, 0x18 ;  /* 0x0000000405047291 */ /* 0x001fcc000f8ec0ff */
[----:B------:R-:W-:Y:S02]  /*1050*/  LEA R15, R15, UR4, 0x2 ;  /* 0x000000040f0f7c11 */ /* 0x000fe4000f8e10ff */
[----:B------:R-:W-:-:S04]  /*1060*/  LEA R20, R20, UR4, 0x2 ;  /* 0x0000000414147c11 */ /* 0x000fc8000f8e10ff */
[----:B------:R-:W-:Y:S04]  /*1070*/  LDS R15, [R15] ;  /* 0x000000000f0f7984 */ /* 0x000fe80000000800 */
[----:B------:R-:W0:Y:S02]  /*1080*/  LDS R20, [R20] ;  /* 0x0000000014147984 */ /* 0x000e240000000800 */
[----:B0-----:R-:W-:-:S05]  /*1090*/  IMAD R17, R15, R20, RZ ;  /* 0x000000140f117224 */ /* 0x001fca00078e02ff */
[----:B------:R-:W-:-:S05]  /*10a0*/  IADD3 R4, P0, PT, R17, R4, RZ ;  /* 0x0000000411047210 */ /* 0x000fca0007f1e0ff */
[----:B------:R-:W-:-:S08]  /*10b0*/  IMAD.X R5, RZ, RZ, R5, P0 ;  /* 0x000000ffff057224 */ /* 0x000fd000000e0605 */
.L_x_1:
[----:B------:R-:W2:Y:S01]  /*10c0*/  LDG.E R14, desc[UR6][R12.64+0x4] ;  /* 0x000004060c0e7981 */ /* 0x000ea2000c1e1900 */
[----:B------:R-:W-:Y:S01]  /*10d0*/  IADD3 R19, PT, PT, R28, R19, RZ ;  /* 0x000000131c137210 */ /* 0x000fe20007ffe0ff */
[----:B------:R-:W-:-:S03]  /*10e0*/  IMAD.IADD R6, R21, 0x1, R6 ;  /* 0x0000000115067824 */ /* 0x000fc600078e0206 */
[----:B--2---:R-:W-:-:S13]  /*10f0*/  ISETP.GE.AND P0, PT, R19, R14, PT ;  /* 0x0000000e1300720c */ /* 0x004fda0003f06270 */
[----:B------:R-:W-:Y:S05]  /*1100*/  @!P0 BRA `(.L_x_6) ;  /* 0xfffffff000e88947 */ /* 0x000fea000383ffff */
.L_x_0:
[----:B------:R-:W1:Y:S01]  /*1110*/  LDCU.64 UR4, c[0x0][0x3c8] ;  /* 0x00007900ff0477ac */ /* 0x000e620008000a00 */
[----:B------:R-:W2:Y:S01]  /*1120*/  LDC.64 R6, c[0x0][0x390] ;  /* 0x0000e400ff067b82 */ /* 0x000ea20000000a00 */
[----:B------:R-:W-:-:S04]  /*1130*/  ISETP.LT.U32.AND P0, PT, R4, -0x1, PT ;  /* 0xffffffff0400780c */ /* 0x000fc80003f01070 */
[----:B------:R-:W-:-:S04]  /*1140*/  ISETP.LT.U32.AND.EX P0, PT, R5, RZ, PT, P0 ;  /* 0x000000ff0500720c */ /* 0x000fc80003f01100 */
[----:B------:R-:W-:Y:S01]  /*1150*/  SEL R5, R4, 0xffffffff, P0 ;  /* 0xffffffff04057807 */ /* 0x000fe20000000000 */
[----:B-1----:R-:W-:-:S04]  /*1160*/  IMAD R0, R0, UR5, RZ ;  /* 0x0000000500007c24 */ /* 0x002fc8000f8e02ff */
[----:B------:R-:W-:-:S04]  /*1170*/  IMAD R3, R3, UR4, R0 ;  /* 0x0000000403037c24 */ /* 0x000fc8000f8e0200 */
[----:B------:R-:W-:-:S04]  /*1180*/  IMAD R3, R3, UR4, R2 ;  /* 0x0000000403037c24 */ /* 0x000fc8000f8e0202 */
[----:B--2---:R-:W-:-:S05]  /*1190*/  IMAD.WIDE R2, R3, 0x4, R6 ;  /* 0x0000000403027825 */ /* 0x004fca00078e0206 */
[----:B------:R-:W-:Y:S01]  /*11a0*/  STG.E desc[UR6][R2.64], R5 ;  /* 0x0000000502007986 */ /* 0x000fe2000c101906 */
[----:B------:R-:W-:Y:S05]  /*11b0*/  EXIT ;  /* 0x000000000000794d */ /* 0x000fea0003800000 */
.L_x_7:
[----:B------:R-:W-:-:S00]  /*11c0*/  BRA `(.L_x_7) ;  /* 0xfffffffc00fc7947 */ /* 0x000fc0000383ffff */
[----:B------:R-:W-:-:S00]  /*11d0*/  NOP ;  /* 0x0000000000007918 */ /* 0x000fc00000000000 */
        /* <DEDUP_REMOVED lines=10> */
.L_x_8:


//--------------------- .nv.shared._Z9matMulGPUPjS_S_PiS0_S0_S0_S0_S0_iiii --------------------------
	.section	.nv.shared._Z9matMulGPUPjS_S_PiS0_S0_S0_S0_S0_iiii,"aw",@nobits
	.sectionflags	@""
	.align	16
	.zero		1024


//--------------------- .nv.shared.reserved.0     --------------------------
	.section	.nv.shared.reserved.0,"aw",@nobits
	.weak		__nv_reservedSMEM_offset_0_alias
	.size		__nv_reservedSMEM_offset_0_alias, 0, 64
	.other		__nv_reservedSMEM_offset_0_alias,@"STO_CUDA_RESERVED_SHARED STV_DEFAULT"
__nv_reservedSMEM_offset_0_alias:
	.zero		0
	.zero		64


//--------------------- .nv.constant0._Z9matMulGPUPjS_S_PiS0_S0_S0_S0_S0_iiii --------------------------
	.section	.nv.constant0._Z9matMulGPUPjS_S_PiS0_S0_S0_S0_S0_iiii,"a",@progbits
	.sectionflags	@""
	.align	4
.nv.constant0._Z9matMulGPUPjS_S_PiS0_S0_S0_S0_S0_iiii:
	.zero		984


//--------------------- SYMBOLS --------------------------

	.type		.nv.reservedSmem.offset0,@object
	.size		.nv.reservedSmem.offset0,0x4
	.type		.nv.reservedSmem.cap,@object
	.size		.nv.reservedSmem.cap,0x4
